//
// Generated by NVIDIA NVVM Compiler
//
// Compiler Build ID: CL-36424714
// Cuda compilation tools, release 13.0, V13.0.88
// Based on NVVM 20.0.0
//

.version 9.0
.target sm_100
.address_size 64

	// .globl	_Z8kernel10Pi
.extern .func  (.param .b32 func_retval0) vprintf
(
	.param .b64 vprintf_param_0,
	.param .b64 vprintf_param_1
)
;
.global .align 1 .b8 $str[34] = {72, 101, 108, 108, 111, 32, 102, 114, 111, 109, 32, 116, 104, 114, 101, 97, 100, 32, 37, 100, 32, 105, 110, 32, 98, 108, 111, 99, 107, 32, 37, 100, 10};

.visible .entry _Z8kernel10Pi(
	.param .u64 .ptr .align 1 _Z8kernel10Pi_param_0
)
{
	.local .align 8 .b8 	__local_depot0[8];
	.reg .b64 	%SP;
	.reg .b64 	%SPL;
	.reg .pred 	%p<6>;
	.reg .b32 	%r<18>;
	.reg .b64 	%rd<15>;

	mov.u64 	%SPL, __local_depot0;
	cvta.local.u64 	%SP, %SPL;
	add.u64 	%rd2, %SP, 0;
	add.u64 	%rd1, %SPL, 0;
	mov.u32 	%r1, %tid.x;
	setp.gt.s32 	%p1, %r1, 1;
	@%p1 bra 	$L__BB0_4;
	setp.eq.s32 	%p4, %r1, 0;
	@%p4 bra 	$L__BB0_9;
	setp.eq.s32 	%p5, %r1, 1;
	@%p5 bra 	$L__BB0_3;
	bra.uni 	$L__BB0_8;
$L__BB0_3:
	mov.u32 	%r14, %ctaid.x;
	mov.b32 	%r15, 1;
	st.local.v2.u32 	[%rd1], {%r15, %r14};
	mov.u64 	%rd12, $str;
	cvta.global.u64 	%rd13, %rd12;
	{ // callseq 3, 0
	.param .b64 param0;
	st.param.b64 	[param0], %rd13;
	.param .b64 param1;
	st.param.b64 	[param1], %rd2;
	.param .b32 retval0;
	call.uni (retval0), 
	vprintf, 
	(
	param0, 
	param1
	);
	ld.param.b32 	%r16, [retval0];
	} // callseq 3
	bra.uni 	$L__BB0_8;
$L__BB0_4:
	setp.eq.s32 	%p2, %r1, 2;
	@%p2 bra 	$L__BB0_7;
	setp.eq.s32 	%p3, %r1, 3;
	@%p3 bra 	$L__BB0_6;
	bra.uni 	$L__BB0_8;
$L__BB0_6:
	mov.u32 	%r6, %ctaid.x;
	mov.b32 	%r7, 3;
	st.local.v2.u32 	[%rd1], {%r7, %r6};
	mov.u64 	%rd6, $str;
	cvta.global.u64 	%rd7, %rd6;
	{ // callseq 1, 0
	.param .b64 param0;
	st.param.b64 	[param0], %rd7;
	.param .b64 param1;
	st.param.b64 	[param1], %rd2;
	.param .b32 retval0;
	call.uni (retval0), 
	vprintf, 
	(
	param0, 
	param1
	);
	ld.param.b32 	%r8, [retval0];
	} // callseq 1
	bra.uni 	$L__BB0_8;
$L__BB0_7:
	mov.u32 	%r2, %ctaid.x;
	mov.b32 	%r3, 2;
	st.local.v2.u32 	[%rd1], {%r3, %r2};
	mov.u64 	%rd3, $str;
	cvta.global.u64 	%rd4, %rd3;
	{ // callseq 0, 0
	.param .b64 param0;
	st.param.b64 	[param0], %rd4;
	.param .b64 param1;
	st.param.b64 	[param1], %rd2;
	.param .b32 retval0;
	call.uni (retval0), 
	vprintf, 
	(
	param0, 
	param1
	);
	ld.param.b32 	%r4, [retval0];
	} // callseq 0
$L__BB0_8:
	ret;
$L__BB0_9:
	mov.u32 	%r10, %ctaid.x;
	mov.b32 	%r11, 0;
	st.local.v2.u32 	[%rd1], {%r11, %r10};
	mov.u64 	%rd9, $str;
	cvta.global.u64 	%rd10, %rd9;
	{ // callseq 2, 0
	.param .b64 param0;
	st.param.b64 	[param0], %rd10;
	.param .b64 param1;
	st.param.b64 	[param1], %rd2;
	.param .b32 retval0;
	call.uni (retval0), 
	vprintf, 
	(
	param0, 
	param1
	);
	ld.param.b32 	%r12, [retval0];
	} // callseq 2
	bra.uni 	$L__BB0_8;

}


// ===== COMPILED SASS (sm_100) =====

	.target	sm_100

	.elftype	@"ET_EXEC"


//--------------------- .note.nv.tkinfo           --------------------------
	.section	.note.nv.tkinfo,"",@"SHT_NOTE"
	.sectionflags	@"SHF_NOTE_NV_TKINFO"
	.tkinfo
        /*0018*/ 	.word	0x00000002
        /*0030*/ 	.string	""
        /*0030*/ 	.string	"ptxas"
        /*0030*/ 	.string	"Cuda compilation tools, release 13.0, V13.0.88"
        /*0030*/ 	.string	"Build cuda_13.0.r13.0/compiler.36424714_0"
        /*0030*/ 	.string	"-arch sm_100 -m 64 "



//--------------------- .note.nv.cuinfo           --------------------------
	.section	.note.nv.cuinfo,"",@"SHT_NOTE"
	.sectionflags	@"SHF_NOTE_NV_CUINFO"
        /*0018*/ 	.short	0x0002
        /*001a*/ 	.short	0x0064
        /*001c*/ 	.short	0x0082
	.zero		2


//--------------------- .nv.info                  --------------------------
	.section	.nv.info,"",@"SHT_CUDA_INFO"
	.align	4


	//----- nvinfo : EIATTR_REGCOUNT
	.align		4
        /*0000*/ 	.byte	0x04, 0x2f
        /*0002*/ 	.short	(.L_2 - .L_1)
	.align		4
.L_1:
        /*0004*/ 	.word	index@(_Z8kernel10Pi)
        /*0008*/ 	.word	0x00000018


	//----- nvinfo : EIATTR_FRAME_SIZE
	.align		4
.L_2:
        /*000c*/ 	.byte	0x04, 0x11
        /*000e*/ 	.short	(.L_4 - .L_3)
	.align		4
.L_3:
        /*0010*/ 	.word	index@(_Z8kernel10Pi)
        /*0014*/ 	.word	0x00000008


	//----- nvinfo : EIATTR_MIN_STACK_SIZE
	.align		4
.L_4:
        /*0018*/ 	.byte	0x04, 0x12
        /*001a*/ 	.short	(.L_6 - .L_5)
	.align		4
.L_5:
        /*001c*/ 	.word	index@(_Z8kernel10Pi)
        /*0020*/ 	.word	0x00000008
.L_6:


//--------------------- .nv.compat                --------------------------
	.section	.nv.compat,"",@"SHT_CUDA_COMPAT_INFO"
	.align	4
        /*0000*/ 	.byte	0x02, 0x09, 0x00, 0x00, 0x02, 0x02, 0x01, 0x00, 0x02, 0x05, 0x05, 0x00, 0x03, 0x07, 0x01, 0x01
        /*0010*/ 	.byte	0x02, 0x03, 0x00, 0x00, 0x02, 0x06, 0x01, 0x00, 0x04, 0x0b, 0x08, 0x00, 0x09, 0x00, 0x00, 0x00
        /*0020*/ 	.byte	0x00, 0x00, 0x00, 0x00


//--------------------- .nv.info._Z8kernel10Pi    --------------------------
	.section	.nv.info._Z8kernel10Pi,"",@"SHT_CUDA_INFO"
	.sectionflags	@""
	.align	4


	//----- nvinfo : EIATTR_CUDA_API_VERSION
	.align		4
        /*0000*/ 	.byte	0x04, 0x37
        /*0002*/ 	.short	(.L_8 - .L_7)
.L_7:
        /*0004*/ 	.word	0x00000082


	//----- nvinfo : EIATTR_KPARAM_INFO
	.align		4
.L_8:
        /*0008*/ 	.byte	0x04, 0x17
        /*000a*/ 	.short	(.L_10 - .L_9)
.L_9:
        /*000c*/ 	.word	0x00000000
        /*0010*/ 	.short	0x0000
        /*0012*/ 	.short	0x0000
        /*0014*/ 	.byte	0x00, 0xf5, 0x21, 0x00


	//----- nvinfo : EIATTR_SPARSE_MMA_MASK
	.align		4
.L_10:
        /*0018*/ 	.byte	0x03, 0x50
        /*001a*/ 	.short	0x0000


	//----- nvinfo : EIATTR_MAXREG_COUNT
	.align		4
        /*001c*/ 	.byte	0x03, 0x1b
        /*001e*/ 	.short	0x00ff


	//----- nvinfo : EIATTR_EXTERNS
	.align		4
        /*0020*/ 	.byte	0x04, 0x0f
        /*0022*/ 	.short	(.L_12 - .L_11)


	//   ....[0]....
	.align		4
.L_11:
        /*0024*/ 	.word	index@(vprintf)


	//----- nvinfo : EIATTR_MERCURY_ISA_VERSION
	.align		4
.L_12:
        /*0028*/ 	.byte	0x03, 0x5f
        /*002a*/ 	.short	0x0101


	//----- nvinfo : EIATTR_VRC_CTA_INIT_COUNT
	.align		4
        /*002c*/ 	.byte	0x02, 0x4a
	.zero		1
	.zero		1


	//----- nvinfo : EIATTR_SYSCALL_OFFSETS
	.align		4
        /*0030*/ 	.byte	0x04, 0x46
        /*0032*/ 	.short	(.L_14 - .L_13)


	//   ....[0]....
.L_13:
        /*0034*/ 	.word	0x00000160


	//   ....[1]....
        /*0038*/ 	.word	0x00000210


	//   ....[2]....
        /*003c*/ 	.word	0x00000300


	//   ....[3]....
        /*0040*/ 	.word	0x000003b0


	//----- nvinfo : EIATTR_EXIT_INSTR_OFFSETS
	.align		4
.L_14:
        /*0044*/ 	.byte	0x04, 0x1c
        /*0046*/ 	.short	(.L_16 - .L_15)


	//   ....[0]....
.L_15:
        /*0048*/ 	.word	0x000000c0


	//   ....[1]....
        /*004c*/ 	.word	0x00000170


	//   ....[2]....
        /*0050*/ 	.word	0x00000220


	//   ....[3]....
        /*0054*/ 	.word	0x00000260


	//   ....[4]....
        /*0058*/ 	.word	0x00000310


	//   ....[5]....
        /*005c*/ 	.word	0x000003c0


	//----- nvinfo : EIATTR_CRS_STACK_SIZE
	.align		4
.L_16:
        /*0060*/ 	.byte	0x04, 0x1e
        /*0062*/ 	.short	(.L_18 - .L_17)
.L_17:
        /*0064*/ 	.word	0x00000000


	//----- nvinfo : EIATTR_CBANK_PARAM_SIZE
	.align		4
.L_18:
        /*0068*/ 	.byte	0x03, 0x19
        /*006a*/ 	.short	0x0008


	//----- nvinfo : EIATTR_PARAM_CBANK
	.align		4
        /*006c*/ 	.byte	0x04, 0x0a
        /*006e*/ 	.short	(.L_20 - .L_19)
	.align		4
.L_19:
        /*0070*/ 	.word	index@(.nv.constant0._Z8kernel10Pi)
        /*0074*/ 	.short	0x0380
        /*0076*/ 	.short	0x0008


	//----- nvinfo : EIATTR_SW_WAR
	.align		4
.L_20:
        /*0078*/ 	.byte	0x04, 0x36
        /*007a*/ 	.short	(.L_22 - .L_21)
.L_21:
        /*007c*/ 	.word	0x00000008
.L_22:


//--------------------- .nv.callgraph             --------------------------
	.section	.nv.callgraph,"",@"SHT_CUDA_CALLGRAPH"
	.align	4
	.sectionentsize	8
	.align		4
        /*0000*/ 	.word	0x00000000
	.align		4
        /*0004*/ 	.word	0xffffffff
	.align		4
        /*0008*/ 	.word	index@(_Z8kernel10Pi)
	.align		4
        /*000c*/ 	.word	index@(vprintf)
	.align		4
        /*0010*/ 	.word	0x00000000
	.align		4
        /*0014*/ 	.word	0xfffffffe
	.align		4
        /*0018*/ 	.word	0x00000000
	.align		4
        /*001c*/ 	.word	0xfffffffd
	.align		4
        /*0020*/ 	.word	0x00000000
	.align		4
        /*0024*/ 	.word	0xfffffffc


//--------------------- .nv.constant4             --------------------------
	.section	.nv.constant4,"a",@progbits
	.align	8
	.align		8
.nv.constant4:
        /*0000*/ 	.dword	vprintf
	.align		8
        /*0008*/ 	.dword	$str


//--------------------- .text._Z8kernel10Pi       --------------------------
	.section	.text._Z8kernel10Pi,"ax",@progbits
	.align	128
        .global         _Z8kernel10Pi
        .type           _Z8kernel10Pi,@function
        .size           _Z8kernel10Pi,(.L_x_8 - _Z8kernel10Pi)
        .other          _Z8kernel10Pi,@"STO_CUDA_ENTRY STV_DEFAULT"
_Z8kernel10Pi:
.text._Z8kernel10Pi:
[----:B------:R-:W0:Y:S01]  /*0000*/  LDC R1, c[0x0][0x37c] ;  /* 0x0000df00ff017b82 */ /* 0x000e220000000800 */
[----:B------:R-:W1:Y:S01]  /*0010*/  S2R R0, SR_TID.X ;  /* 0x0000000000007919 */ /* 0x000e620000002100 */
[----:B------:R-:W2:Y:S01]  /*0020*/  LDCU UR4, c[0x0][0x2f8] ;  /* 0x00005f00ff0477ac */ /* 0x000ea20008000800 */
[----:B0-----:R-:W-:Y:S01]  /*0030*/  VIADD R1, R1, 0xfffffff8 ;  /* 0xfffffff801017836 */ /* 0x001fe20000000000 */
[----:B------:R-:W0:Y:S04]  /*0040*/  LDCU UR5, c[0x0][0x2fc] ;  /* 0x00005f80ff0577ac */ /* 0x000e280008000800 */
[----:B--2---:R-:W-:-:S05]  /*0050*/  IADD3 R6, P1, PT, R1, UR4, RZ ;  /* 0x0000000401067c10 */ /* 0x004fca000ff3e0ff */
[----:B0-----:R-:W-:Y:S01]  /*0060*/  IMAD.X R7, RZ, RZ, UR5, P1 ;  /* 0x00000005ff077e24 */ /* 0x001fe200088e06ff */
[----:B-1----:R-:W-:-:S13]  /*0070*/  ISETP.GT.AND P0, PT, R0, 0x1, PT ;  /* 0x000000010000780c */ /* 0x002fda0003f04270 */
[----:B------:R-:W-:Y:S05]  /*0080*/  @P0 BRA `(.L_x_0) ;  /* 0x0000000000680947 */ /* 0x000fea0003800000 */
[----:B------:R-:W-:-:S13]  /*0090*/  ISETP.NE.AND P0, PT, R0, RZ, PT ;  /* 0x000000ff0000720c */ /* 0x000fda0003f05270 */
[----:B------:R-:W-:Y:S05]  /*00a0*/  @!P0 BRA `(.L_x_1) ;  /* 0x0000000000348947 */ /* 0x000fea0003800000 */
[----:B------:R-:W-:-:S13]  /*00b0*/  ISETP.NE.AND P0, PT, R0, 0x1, PT ;  /* 0x000000010000780c */ /* 0x000fda0003f05270 */
[----:B------:R-:W-:Y:S05]  /*00c0*/  @P0 EXIT ;  /* 0x000000000000094d */ /* 0x000fea0003800000 */
[----:B------:R-:W0:Y:S01]  /*00d0*/  S2R R9, SR_CTAID.X ;  /* 0x0000000000097919 */ /* 0x000e220000002500 */
[----:B------:R-:W-:Y:S01]  /*00e0*/  IMAD.MOV.U32 R8, RZ, RZ, 0x1 ;  /* 0x00000001ff087424 */ /* 0x000fe200078e00ff */
[----:B------:R-:W-:Y:S01]  /*00f0*/  MOV R0, 0x0 ;  /* 0x0000000000007802 */ /* 0x000fe20000000f00 */
[----:B------:R-:W1:Y:S03]  /*0100*/  LDCU.64 UR4, c[0x4][0x8] ;  /* 0x01000100ff0477ac */ /* 0x000e660008000a00 */
[----:B------:R2:W3:Y:S01]  /*0110*/  LDC.64 R2, c[0x4][R0] ;  /* 0x0100000000027b82 */ /* 0x0004e20000000a00 */
[----:B-1----:R-:W-:Y:S02]  /*0120*/  IMAD.U32 R4, RZ, RZ, UR4 ;  /* 0x00000004ff047e24 */ /* 0x002fe4000f8e00ff */
[----:B------:R-:W-:Y:S01]  /*0130*/  IMAD.U32 R5, RZ, RZ, UR5 ;  /* 0x00000005ff057e24 */ /* 0x000fe2000f8e00ff */
[----:B0-----:R2:W-:Y:S06]  /*0140*/  STL.64 [R1], R8 ;  /* 0x0000000801007387 */ /* 0x0015ec0000100a00 */
[----:B------:R-:W-:-:S07]  /*0150*/  LEPC R20, `(.L_x_2) ;  /* 0x000000001014794e */ /* 0x000fce0000000000 */
[----:B--23--:R-:W-:Y:S05]  /*0160*/  CALL.ABS.NOINC R2 ;  /* 0x0000000002007343 */ /* 0x00cfea0003c00000 */
.L_x_2:
[----:B------:R-:W-:Y:S05]  /*0170*/  EXIT ;  /* 0x000000000000794d */ /* 0x000fea0003800000 */
.L_x_1:
[----:B------:R-:W0:Y:S01]  /*0180*/  S2R R9, SR_CTAID.X ;  /* 0x0000000000097919 */ /* 0x000e220000002500 */
[----:B------:R-:W-:Y:S01]  /*0190*/  IMAD.MOV.U32 R8, RZ, RZ, RZ ;  /* 0x000000ffff087224 */ /* 0x000fe200078e00ff */
        /* <DEDUP_REMOVED lines=8> */
.L_x_3:
[----:B------:R-:W-:Y:S05]  /*0220*/  EXIT ;  /* 0x000000000000794d */ /* 0x000fea0003800000 */
.L_x_0:
[----:B------:R-:W-:-:S13]  /*0230*/  ISETP.NE.AND P0, PT, R0, 0x2, PT ;  /* 0x000000020000780c */ /* 0x000fda0003f05270 */
        /* <DEDUP_REMOVED lines=13> */
.L_x_5:
[----:B------:R-:W-:Y:S05]  /*0310*/  EXIT ;  /* 0x000000000000794d */ /* 0x000fea0003800000 */
.L_x_4:
        /* <DEDUP_REMOVED lines=10> */
.L_x_6:
[----:B------:R-:W-:Y:S05]  /*03c0*/  EXIT ;  /* 0x000000000000794d */ /* 0x000fea0003800000 */
.L_x_7:
[----:B------:R-:W-:-:S00]  /*03d0*/  BRA `(.L_x_7) ;  /* 0xfffffffc00fc7947 */ /* 0x000fc0000383ffff */
[----:B------:R-:W-:-:S00]  /*03e0*/  NOP ;  /* 0x0000000000007918 */ /* 0x000fc00000000000 */
        /* <DEDUP_REMOVED lines=9> */
.L_x_8:


//--------------------- .nv.global.init           --------------------------
	.section	.nv.global.init,"aw",@progbits
.nv.global.init:
	.type		$str,@object
	.size		$str,(.L_0 - $str)
$str:
        /*0000*/ 	.byte	0x48, 0x65, 0x6c, 0x6c, 0x6f, 0x20, 0x66, 0x72, 0x6f, 0x6d, 0x20, 0x74, 0x68, 0x72, 0x65, 0x61
        /*0010*/ 	.byte	0x64, 0x20, 0x25, 0x64, 0x20, 0x69, 0x6e, 0x20, 0x62, 0x6c, 0x6f, 0x63, 0x6b, 0x20, 0x25, 0x64
        /*0020*/ 	.byte	0x0a, 0x00
.L_0:


//--------------------- .nv.shared.reserved.0     --------------------------
	.section	.nv.shared.reserved.0,"aw",@nobits
	.weak		__nv_reservedSMEM_offset_0_alias
	.size		__nv_reservedSMEM_offset_0_alias, 0, 64
	.other		__nv_reservedSMEM_offset_0_alias,@"STO_CUDA_RESERVED_SHARED STV_DEFAULT"
__nv_reservedSMEM_offset_0_alias:
	.zero		0
	.zero		64


//--------------------- .nv.constant0._Z8kernel10Pi --------------------------
	.section	.nv.constant0._Z8kernel10Pi,"a",@progbits
	.sectionflags	@""
	.align	4
.nv.constant0._Z8kernel10Pi:
	.zero		904


//--------------------- SYMBOLS --------------------------

	.type		.nv.reservedSmem.offset0,@object
	.size		.nv.reservedSmem.offset0,0x4
	.type		vprintf,@function
